//
// Generated by NVIDIA NVVM Compiler
//
// Compiler Build ID: CL-36424714
// Cuda compilation tools, release 13.0, V13.0.88
// Based on NVVM 20.0.0
//

.version 9.0
.target sm_100
.address_size 64

	// .globl	_Z15matrixMulKernelPfS_S_i
// _ZZ15matrixMulKernelPfS_S_iE3Mds has been demoted
// _ZZ15matrixMulKernelPfS_S_iE3Nds has been demoted

.visible .entry _Z15matrixMulKernelPfS_S_i(
	.param .u64 .ptr .align 1 _Z15matrixMulKernelPfS_S_i_param_0,
	.param .u64 .ptr .align 1 _Z15matrixMulKernelPfS_S_i_param_1,
	.param .u64 .ptr .align 1 _Z15matrixMulKernelPfS_S_i_param_2,
	.param .u32 _Z15matrixMulKernelPfS_S_i_param_3
)
{
	.reg .pred 	%p<22>;
	.reg .b32 	%r<54>;
	.reg .b32 	%f<231>;
	.reg .b64 	%rd<20>;
	// demoted variable
	.shared .align 4 .b8 _ZZ15matrixMulKernelPfS_S_iE3Mds[1024];
	// demoted variable
	.shared .align 4 .b8 _ZZ15matrixMulKernelPfS_S_iE3Nds[1024];
	ld.param.u64 	%rd6, [_Z15matrixMulKernelPfS_S_i_param_0];
	ld.param.u64 	%rd7, [_Z15matrixMulKernelPfS_S_i_param_1];
	ld.param.u64 	%rd8, [_Z15matrixMulKernelPfS_S_i_param_2];
	ld.param.u32 	%r28, [_Z15matrixMulKernelPfS_S_i_param_3];
	cvta.to.global.u64 	%rd1, %rd7;
	cvta.to.global.u64 	%rd2, %rd8;
	mov.u32 	%r29, %ctaid.x;
	mov.u32 	%r30, %ctaid.y;
	mov.u32 	%r49, %tid.x;
	mov.u32 	%r51, %tid.y;
	shl.b32 	%r31, %r30, 4;
	add.s32 	%r3, %r31, %r51;
	shl.b32 	%r4, %r29, 6;
	add.s32 	%r5, %r4, %r49;
	setp.lt.s32 	%p1, %r28, 16;
	mov.f32 	%f222, 0f00000000;
	mov.f32 	%f223, %f222;
	mov.f32 	%f224, %f222;
	mov.f32 	%f225, %f222;
	@%p1 bra 	$L__BB0_13;
	shl.b32 	%r32, %r51, 6;
	mov.u32 	%r33, _ZZ15matrixMulKernelPfS_S_iE3Mds;
	add.s32 	%r6, %r33, %r32;
	shl.b32 	%r34, %r49, 2;
	add.s32 	%r7, %r6, %r34;
	mov.u32 	%r35, _ZZ15matrixMulKernelPfS_S_iE3Nds;
	add.s32 	%r9, %r35, %r34;
	add.s32 	%r8, %r9, %r32;
	add.s32 	%r10, %r5, 16;
	add.s32 	%r11, %r5, 32;
	add.s32 	%r12, %r5, 48;
	shr.s32 	%r36, %r28, 31;
	shr.u32 	%r37, %r36, 28;
	add.s32 	%r38, %r28, %r37;
	shr.s32 	%r39, %r38, 4;
	neg.s32 	%r53, %r39;
	mad.lo.s32 	%r40, %r51, %r28, %r49;
	add.s32 	%r52, %r40, %r4;
	shl.b32 	%r15, %r28, 4;
	mad.lo.s32 	%r50, %r28, %r3, %r49;
	cvta.to.global.u64 	%rd3, %rd6;
	mov.f32 	%f222, 0f00000000;
$L__BB0_2:
	setp.ge.u32 	%p2, %r3, %r28;
	setp.ge.s32 	%p3, %r49, %r28;
	mov.f32 	%f226, 0f00000000;
	or.pred  	%p4, %p2, %p3;
	@%p4 bra 	$L__BB0_4;
	mul.wide.u32 	%rd9, %r50, 4;
	add.s64 	%rd10, %rd3, %rd9;
	ld.global.f32 	%f226, [%rd10];
$L__BB0_4:
	setp.ge.u32 	%p5, %r5, %r28;
	st.shared.f32 	[%r7], %f226;
	setp.ge.s32 	%p6, %r51, %r28;
	mov.f32 	%f227, 0f00000000;
	or.pred  	%p7, %p6, %p5;
	@%p7 bra 	$L__BB0_6;
	mul.wide.u32 	%rd11, %r52, 4;
	add.s64 	%rd12, %rd1, %rd11;
	ld.global.f32 	%f227, [%rd12];
$L__BB0_6:
	setp.ge.u32 	%p9, %r10, %r28;
	st.shared.f32 	[%r8], %f227;
	bar.sync 	0;
	ld.shared.f32 	%f28, [%r6];
	ld.shared.f32 	%f29, [%r9];
	fma.rn.f32 	%f30, %f28, %f29, %f225;
	ld.shared.f32 	%f31, [%r6+4];
	ld.shared.f32 	%f32, [%r9+64];
	fma.rn.f32 	%f33, %f31, %f32, %f30;
	ld.shared.f32 	%f34, [%r6+8];
	ld.shared.f32 	%f35, [%r9+128];
	fma.rn.f32 	%f36, %f34, %f35, %f33;
	ld.shared.f32 	%f37, [%r6+12];
	ld.shared.f32 	%f38, [%r9+192];
	fma.rn.f32 	%f39, %f37, %f38, %f36;
	ld.shared.f32 	%f40, [%r6+16];
	ld.shared.f32 	%f41, [%r9+256];
	fma.rn.f32 	%f42, %f40, %f41, %f39;
	ld.shared.f32 	%f43, [%r6+20];
	ld.shared.f32 	%f44, [%r9+320];
	fma.rn.f32 	%f45, %f43, %f44, %f42;
	ld.shared.f32 	%f46, [%r6+24];
	ld.shared.f32 	%f47, [%r9+384];
	fma.rn.f32 	%f48, %f46, %f47, %f45;
	ld.shared.f32 	%f49, [%r6+28];
	ld.shared.f32 	%f50, [%r9+448];
	fma.rn.f32 	%f51, %f49, %f50, %f48;
	ld.shared.f32 	%f52, [%r6+32];
	ld.shared.f32 	%f53, [%r9+512];
	fma.rn.f32 	%f54, %f52, %f53, %f51;
	ld.shared.f32 	%f55, [%r6+36];
	ld.shared.f32 	%f56, [%r9+576];
	fma.rn.f32 	%f57, %f55, %f56, %f54;
	ld.shared.f32 	%f58, [%r6+40];
	ld.shared.f32 	%f59, [%r9+640];
	fma.rn.f32 	%f60, %f58, %f59, %f57;
	ld.shared.f32 	%f61, [%r6+44];
	ld.shared.f32 	%f62, [%r9+704];
	fma.rn.f32 	%f63, %f61, %f62, %f60;
	ld.shared.f32 	%f64, [%r6+48];
	ld.shared.f32 	%f65, [%r9+768];
	fma.rn.f32 	%f66, %f64, %f65, %f63;
	ld.shared.f32 	%f67, [%r6+52];
	ld.shared.f32 	%f68, [%r9+832];
	fma.rn.f32 	%f69, %f67, %f68, %f66;
	ld.shared.f32 	%f70, [%r6+56];
	ld.shared.f32 	%f71, [%r9+896];
	fma.rn.f32 	%f72, %f70, %f71, %f69;
	ld.shared.f32 	%f73, [%r6+60];
	ld.shared.f32 	%f74, [%r9+960];
	fma.rn.f32 	%f225, %f73, %f74, %f72;
	bar.sync 	0;
	mul.wide.u32 	%rd13, %r52, 4;
	add.s64 	%rd4, %rd1, %rd13;
	mov.f32 	%f228, 0f00000000;
	or.pred  	%p10, %p6, %p9;
	@%p10 bra 	$L__BB0_8;
	ld.global.f32 	%f228, [%rd4+64];
$L__BB0_8:
	setp.ge.u32 	%p12, %r11, %r28;
	st.shared.f32 	[%r8], %f228;
	bar.sync 	0;
	ld.shared.f32 	%f76, [%r6];
	ld.shared.f32 	%f77, [%r9];
	fma.rn.f32 	%f78, %f76, %f77, %f224;
	ld.shared.f32 	%f79, [%r6+4];
	ld.shared.f32 	%f80, [%r9+64];
	fma.rn.f32 	%f81, %f79, %f80, %f78;
	ld.shared.f32 	%f82, [%r6+8];
	ld.shared.f32 	%f83, [%r9+128];
	fma.rn.f32 	%f84, %f82, %f83, %f81;
	ld.shared.f32 	%f85, [%r6+12];
	ld.shared.f32 	%f86, [%r9+192];
	fma.rn.f32 	%f87, %f85, %f86, %f84;
	ld.shared.f32 	%f88, [%r6+16];
	ld.shared.f32 	%f89, [%r9+256];
	fma.rn.f32 	%f90, %f88, %f89, %f87;
	ld.shared.f32 	%f91, [%r6+20];
	ld.shared.f32 	%f92, [%r9+320];
	fma.rn.f32 	%f93, %f91, %f92, %f90;
	ld.shared.f32 	%f94, [%r6+24];
	ld.shared.f32 	%f95, [%r9+384];
	fma.rn.f32 	%f96, %f94, %f95, %f93;
	ld.shared.f32 	%f97, [%r6+28];
	ld.shared.f32 	%f98, [%r9+448];
	fma.rn.f32 	%f99, %f97, %f98, %f96;
	ld.shared.f32 	%f100, [%r6+32];
	ld.shared.f32 	%f101, [%r9+512];
	fma.rn.f32 	%f102, %f100, %f101, %f99;
	ld.shared.f32 	%f103, [%r6+36];
	ld.shared.f32 	%f104, [%r9+576];
	fma.rn.f32 	%f105, %f103, %f104, %f102;
	ld.shared.f32 	%f106, [%r6+40];
	ld.shared.f32 	%f107, [%r9+640];
	fma.rn.f32 	%f108, %f106, %f107, %f105;
	ld.shared.f32 	%f109, [%r6+44];
	ld.shared.f32 	%f110, [%r9+704];
	fma.rn.f32 	%f111, %f109, %f110, %f108;
	ld.shared.f32 	%f112, [%r6+48];
	ld.shared.f32 	%f113, [%r9+768];
	fma.rn.f32 	%f114, %f112, %f113, %f111;
	ld.shared.f32 	%f115, [%r6+52];
	ld.shared.f32 	%f116, [%r9+832];
	fma.rn.f32 	%f117, %f115, %f116, %f114;
	ld.shared.f32 	%f118, [%r6+56];
	ld.shared.f32 	%f119, [%r9+896];
	fma.rn.f32 	%f120, %f118, %f119, %f117;
	ld.shared.f32 	%f121, [%r6+60];
	ld.shared.f32 	%f122, [%r9+960];
	fma.rn.f32 	%f224, %f121, %f122, %f120;
	bar.sync 	0;
	mov.f32 	%f229, 0f00000000;
	or.pred  	%p13, %p6, %p12;
	@%p13 bra 	$L__BB0_10;
	ld.global.f32 	%f229, [%rd4+128];
$L__BB0_10:
	setp.ge.u32 	%p15, %r12, %r28;
	st.shared.f32 	[%r8], %f229;
	bar.sync 	0;
	ld.shared.f32 	%f124, [%r6];
	ld.shared.f32 	%f125, [%r9];
	fma.rn.f32 	%f126, %f124, %f125, %f223;
	ld.shared.f32 	%f127, [%r6+4];
	ld.shared.f32 	%f128, [%r9+64];
	fma.rn.f32 	%f129, %f127, %f128, %f126;
	ld.shared.f32 	%f130, [%r6+8];
	ld.shared.f32 	%f131, [%r9+128];
	fma.rn.f32 	%f132, %f130, %f131, %f129;
	ld.shared.f32 	%f133, [%r6+12];
	ld.shared.f32 	%f134, [%r9+192];
	fma.rn.f32 	%f135, %f133, %f134, %f132;
	ld.shared.f32 	%f136, [%r6+16];
	ld.shared.f32 	%f137, [%r9+256];
	fma.rn.f32 	%f138, %f136, %f137, %f135;
	ld.shared.f32 	%f139, [%r6+20];
	ld.shared.f32 	%f140, [%r9+320];
	fma.rn.f32 	%f141, %f139, %f140, %f138;
	ld.shared.f32 	%f142, [%r6+24];
	ld.shared.f32 	%f143, [%r9+384];
	fma.rn.f32 	%f144, %f142, %f143, %f141;
	ld.shared.f32 	%f145, [%r6+28];
	ld.shared.f32 	%f146, [%r9+448];
	fma.rn.f32 	%f147, %f145, %f146, %f144;
	ld.shared.f32 	%f148, [%r6+32];
	ld.shared.f32 	%f149, [%r9+512];
	fma.rn.f32 	%f150, %f148, %f149, %f147;
	ld.shared.f32 	%f151, [%r6+36];
	ld.shared.f32 	%f152, [%r9+576];
	fma.rn.f32 	%f153, %f151, %f152, %f150;
	ld.shared.f32 	%f154, [%r6+40];
	ld.shared.f32 	%f155, [%r9+640];
	fma.rn.f32 	%f156, %f154, %f155, %f153;
	ld.shared.f32 	%f157, [%r6+44];
	ld.shared.f32 	%f158, [%r9+704];
	fma.rn.f32 	%f159, %f157, %f158, %f156;
	ld.shared.f32 	%f160, [%r6+48];
	ld.shared.f32 	%f161, [%r9+768];
	fma.rn.f32 	%f162, %f160, %f161, %f159;
	ld.shared.f32 	%f163, [%r6+52];
	ld.shared.f32 	%f164, [%r9+832];
	fma.rn.f32 	%f165, %f163, %f164, %f162;
	ld.shared.f32 	%f166, [%r6+56];
	ld.shared.f32 	%f167, [%r9+896];
	fma.rn.f32 	%f168, %f166, %f167, %f165;
	ld.shared.f32 	%f169, [%r6+60];
	ld.shared.f32 	%f170, [%r9+960];
	fma.rn.f32 	%f223, %f169, %f170, %f168;
	bar.sync 	0;
	mov.f32 	%f230, 0f00000000;
	or.pred  	%p16, %p6, %p15;
	@%p16 bra 	$L__BB0_12;
	ld.global.f32 	%f230, [%rd4+192];
$L__BB0_12:
	st.shared.f32 	[%r8], %f230;
	bar.sync 	0;
	ld.shared.f32 	%f171, [%r6];
	ld.shared.f32 	%f172, [%r9];
	fma.rn.f32 	%f173, %f171, %f172, %f222;
	ld.shared.f32 	%f174, [%r6+4];
	ld.shared.f32 	%f175, [%r9+64];
	fma.rn.f32 	%f176, %f174, %f175, %f173;
	ld.shared.f32 	%f177, [%r6+8];
	ld.shared.f32 	%f178, [%r9+128];
	fma.rn.f32 	%f179, %f177, %f178, %f176;
	ld.shared.f32 	%f180, [%r6+12];
	ld.shared.f32 	%f181, [%r9+192];
	fma.rn.f32 	%f182, %f180, %f181, %f179;
	ld.shared.f32 	%f183, [%r6+16];
	ld.shared.f32 	%f184, [%r9+256];
	fma.rn.f32 	%f185, %f183, %f184, %f182;
	ld.shared.f32 	%f186, [%r6+20];
	ld.shared.f32 	%f187, [%r9+320];
	fma.rn.f32 	%f188, %f186, %f187, %f185;
	ld.shared.f32 	%f189, [%r6+24];
	ld.shared.f32 	%f190, [%r9+384];
	fma.rn.f32 	%f191, %f189, %f190, %f188;
	ld.shared.f32 	%f192, [%r6+28];
	ld.shared.f32 	%f193, [%r9+448];
	fma.rn.f32 	%f194, %f192, %f193, %f191;
	ld.shared.f32 	%f195, [%r6+32];
	ld.shared.f32 	%f196, [%r9+512];
	fma.rn.f32 	%f197, %f195, %f196, %f194;
	ld.shared.f32 	%f198, [%r6+36];
	ld.shared.f32 	%f199, [%r9+576];
	fma.rn.f32 	%f200, %f198, %f199, %f197;
	ld.shared.f32 	%f201, [%r6+40];
	ld.shared.f32 	%f202, [%r9+640];
	fma.rn.f32 	%f203, %f201, %f202, %f200;
	ld.shared.f32 	%f204, [%r6+44];
	ld.shared.f32 	%f205, [%r9+704];
	fma.rn.f32 	%f206, %f204, %f205, %f203;
	ld.shared.f32 	%f207, [%r6+48];
	ld.shared.f32 	%f208, [%r9+768];
	fma.rn.f32 	%f209, %f207, %f208, %f206;
	ld.shared.f32 	%f210, [%r6+52];
	ld.shared.f32 	%f211, [%r9+832];
	fma.rn.f32 	%f212, %f210, %f211, %f209;
	ld.shared.f32 	%f213, [%r6+56];
	ld.shared.f32 	%f214, [%r9+896];
	fma.rn.f32 	%f215, %f213, %f214, %f212;
	ld.shared.f32 	%f216, [%r6+60];
	ld.shared.f32 	%f217, [%r9+960];
	fma.rn.f32 	%f222, %f216, %f217, %f215;
	bar.sync 	0;
	add.s32 	%r53, %r53, 1;
	setp.eq.s32 	%p17, %r53, 0;
	add.s32 	%r52, %r52, %r15;
	add.s32 	%r51, %r51, 16;
	add.s32 	%r50, %r50, 16;
	add.s32 	%r49, %r49, 16;
	@%p17 bra 	$L__BB0_13;
	bra.uni 	$L__BB0_2;
$L__BB0_13:
	mul.lo.s32 	%r17, %r28, %r3;
	max.s32 	%r41, %r3, %r5;
	setp.lt.s32 	%p18, %r41, %r28;
	@%p18 bra 	$L__BB0_14;
	bra.uni 	$L__BB0_15;
$L__BB0_14:
	add.s32 	%r42, %r5, %r17;
	mul.wide.u32 	%rd14, %r42, 4;
	add.s64 	%rd15, %rd2, %rd14;
	st.global.f32 	[%rd15], %f225;
$L__BB0_15:
	add.s32 	%r43, %r5, 16;
	max.s32 	%r44, %r3, %r43;
	setp.ge.s32 	%p19, %r44, %r28;
	cvt.u64.u32 	%rd16, %r17;
	cvt.u64.u32 	%rd17, %r5;
	add.s64 	%rd18, %rd17, %rd16;
	shl.b64 	%rd19, %rd18, 2;
	add.s64 	%rd5, %rd2, %rd19;
	@%p19 bra 	$L__BB0_17;
	st.global.f32 	[%rd5+64], %f224;
$L__BB0_17:
	add.s32 	%r45, %r5, 32;
	max.s32 	%r46, %r3, %r45;
	setp.ge.s32 	%p20, %r46, %r28;
	@%p20 bra 	$L__BB0_19;
	st.global.f32 	[%rd5+128], %f223;
$L__BB0_19:
	add.s32 	%r47, %r5, 48;
	max.s32 	%r48, %r3, %r47;
	setp.ge.s32 	%p21, %r48, %r28;
	@%p21 bra 	$L__BB0_21;
	st.global.f32 	[%rd5+192], %f222;
$L__BB0_21:
	ret;

}


// ===== COMPILED SASS (sm_100) =====

	.target	sm_100

	.elftype	@"ET_EXEC"


//--------------------- .note.nv.tkinfo           --------------------------
	.section	.note.nv.tkinfo,"",@"SHT_NOTE"
	.sectionflags	@"SHF_NOTE_NV_TKINFO"
	.tkinfo
        /*0018*/ 	.word	0x00000002
        /*0030*/ 	.string	""
        /*0030*/ 	.string	"ptxas"
        /*0030*/ 	.string	"Cuda compilation tools, release 13.0, V13.0.88"
        /*0030*/ 	.string	"Build cuda_13.0.r13.0/compiler.36424714_0"
        /*0030*/ 	.string	"-arch sm_100 -m 64 "



//--------------------- .note.nv.cuinfo           --------------------------
	.section	.note.nv.cuinfo,"",@"SHT_NOTE"
	.sectionflags	@"SHF_NOTE_NV_CUINFO"
        /*0018*/ 	.short	0x0002
        /*001a*/ 	.short	0x0064
        /*001c*/ 	.short	0x0082
	.zero		2


//--------------------- .nv.info                  --------------------------
	.section	.nv.info,"",@"SHT_CUDA_INFO"
	.align	4


	//----- nvinfo : EIATTR_REGCOUNT
	.align		4
        /*0000*/ 	.byte	0x04, 0x2f
        /*0002*/ 	.short	(.L_1 - .L_0)
	.align		4
.L_0:
        /*0004*/ 	.word	index@(_Z15matrixMulKernelPfS_S_i)
        /*0008*/ 	.word	0x00000020


	//----- nvinfo : EIATTR_FRAME_SIZE
	.align		4
.L_1:
        /*000c*/ 	.byte	0x04, 0x11
        /*000e*/ 	.short	(.L_3 - .L_2)
	.align		4
.L_2:
        /*0010*/ 	.word	index@(_Z15matrixMulKernelPfS_S_i)
        /*0014*/ 	.word	0x00000000


	//----- nvinfo : EIATTR_MIN_STACK_SIZE
	.align		4
.L_3:
        /*0018*/ 	.byte	0x04, 0x12
        /*001a*/ 	.short	(.L_5 - .L_4)
	.align		4
.L_4:
        /*001c*/ 	.word	index@(_Z15matrixMulKernelPfS_S_i)
        /*0020*/ 	.word	0x00000000
.L_5:


//--------------------- .nv.compat                --------------------------
	.section	.nv.compat,"",@"SHT_CUDA_COMPAT_INFO"
	.align	4
        /*0000*/ 	.byte	0x02, 0x09, 0x00, 0x00, 0x02, 0x02, 0x01, 0x00, 0x02, 0x05, 0x05, 0x00, 0x03, 0x07, 0x01, 0x01
        /*0010*/ 	.byte	0x02, 0x03, 0x00, 0x00, 0x02, 0x06, 0x01, 0x00, 0x04, 0x0b, 0x08, 0x00, 0x09, 0x00, 0x00, 0x00
        /*0020*/ 	.byte	0x00, 0x00, 0x00, 0x00


//--------------------- .nv.info._Z15matrixMulKernelPfS_S_i --------------------------
	.section	.nv.info._Z15matrixMulKernelPfS_S_i,"",@"SHT_CUDA_INFO"
	.sectionflags	@""
	.align	4


	//----- nvinfo : EIATTR_CUDA_API_VERSION
	.align		4
        /*0000*/ 	.byte	0x04, 0x37
        /*0002*/ 	.short	(.L_7 - .L_6)
.L_6:
        /*0004*/ 	.word	0x00000082


	//----- nvinfo : EIATTR_KPARAM_INFO
	.align		4
.L_7:
        /*0008*/ 	.byte	0x04, 0x17
        /*000a*/ 	.short	(.L_9 - .L_8)
.L_8:
        /*000c*/ 	.word	0x00000000
        /*0010*/ 	.short	0x0003
        /*0012*/ 	.short	0x0018
        /*0014*/ 	.byte	0x00, 0xf0, 0x11, 0x00


	//----- nvinfo : EIATTR_KPARAM_INFO
	.align		4
.L_9:
        /*0018*/ 	.byte	0x04, 0x17
        /*001a*/ 	.short	(.L_11 - .L_10)
.L_10:
        /*001c*/ 	.word	0x00000000
        /*0020*/ 	.short	0x0002
        /*0022*/ 	.short	0x0010
        /*0024*/ 	.byte	0x00, 0xf5, 0x21, 0x00


	//----- nvinfo : EIATTR_KPARAM_INFO
	.align		4
.L_11:
        /*0028*/ 	.byte	0x04, 0x17
        /*002a*/ 	.short	(.L_13 - .L_12)
.L_12:
        /*002c*/ 	.word	0x00000000
        /*0030*/ 	.short	0x0001
        /*0032*/ 	.short	0x0008
        /*0034*/ 	.byte	0x00, 0xf5, 0x21, 0x00


	//----- nvinfo : EIATTR_KPARAM_INFO
	.align		4
.L_13:
        /*0038*/ 	.byte	0x04, 0x17
        /*003a*/ 	.short	(.L_15 - .L_14)
.L_14:
        /*003c*/ 	.word	0x00000000
        /*0040*/ 	.short	0x0000
        /*0042*/ 	.short	0x0000
        /*0044*/ 	.byte	0x00, 0xf5, 0x21, 0x00


	//----- nvinfo : EIATTR_SPARSE_MMA_MASK
	.align		4
.L_15:
        /*0048*/ 	.byte	0x03, 0x50
        /*004a*/ 	.short	0x0000


	//----- nvinfo : EIATTR_MAXREG_COUNT
	.align		4
        /*004c*/ 	.byte	0x03, 0x1b
        /*004e*/ 	.short	0x00ff


	//----- nvinfo : EIATTR_NUM_BARRIERS
	.align		4
        /*0050*/ 	.byte	0x02, 0x4c
        /*0052*/ 	.byte	0x01
	.zero		1


	//----- nvinfo : EIATTR_MERCURY_ISA_VERSION
	.align		4
        /*0054*/ 	.byte	0x03, 0x5f
        /*0056*/ 	.short	0x0101


	//----- nvinfo : EIATTR_VRC_CTA_INIT_COUNT
	.align		4
        /*0058*/ 	.byte	0x02, 0x4a
	.zero		1
	.zero		1


	//----- nvinfo : EIATTR_EXIT_INSTR_OFFSETS
	.align		4
        /*005c*/ 	.byte	0x04, 0x1c
        /*005e*/ 	.short	(.L_17 - .L_16)


	//   ....[0]....
.L_16:
        /*0060*/ 	.word	0x00001a90


	//   ....[1]....
        /*0064*/ 	.word	0x00001ab0


	//----- nvinfo : EIATTR_CBANK_PARAM_SIZE
	.align		4
.L_17:
        /*0068*/ 	.byte	0x03, 0x19
        /*006a*/ 	.short	0x001c


	//----- nvinfo : EIATTR_PARAM_CBANK
	.align		4
        /*006c*/ 	.byte	0x04, 0x0a
        /*006e*/ 	.short	(.L_19 - .L_18)
	.align		4
.L_18:
        /*0070*/ 	.word	index@(.nv.constant0._Z15matrixMulKernelPfS_S_i)
        /*0074*/ 	.short	0x0380
        /*0076*/ 	.short	0x001c


	//----- nvinfo : EIATTR_SW_WAR
	.align		4
.L_19:
        /*0078*/ 	.byte	0x04, 0x36
        /*007a*/ 	.short	(.L_21 - .L_20)
.L_20:
        /*007c*/ 	.word	0x00000008
.L_21:


//--------------------- .nv.callgraph             --------------------------
	.section	.nv.callgraph,"",@"SHT_CUDA_CALLGRAPH"
	.align	4
	.sectionentsize	8
	.align		4
        /*0000*/ 	.word	0x00000000
	.align		4
        /*0004*/ 	.word	0xffffffff
	.align		4
        /*0008*/ 	.word	0x00000000
	.align		4
        /*000c*/ 	.word	0xfffffffe
	.align		4
        /*0010*/ 	.word	0x00000000
	.align		4
        /*0014*/ 	.word	0xfffffffd
	.align		4
        /*0018*/ 	.word	0x00000000
	.align		4
        /*001c*/ 	.word	0xfffffffc


//--------------------- .text._Z15matrixMulKernelPfS_S_i --------------------------
	.section	.text._Z15matrixMulKernelPfS_S_i,"ax",@progbits
	.align	128
        .global         _Z15matrixMulKernelPfS_S_i
        .type           _Z15matrixMulKernelPfS_S_i,@function
        .size           _Z15matrixMulKernelPfS_S_i,(.L_x_3 - _Z15matrixMulKernelPfS_S_i)
        .other          _Z15matrixMulKernelPfS_S_i,@"STO_CUDA_ENTRY STV_DEFAULT"
_Z15matrixMulKernelPfS_S_i:
.text._Z15matrixMulKernelPfS_S_i:
[----:B------:R-:W-:Y:S01]  /*0000*/  LDC R1, c[0x0][0x37c] ;  /* 0x0000df00ff017b82 */ /* 0x000fe20000000800 */
[----:B------:R-:W0:Y:S01]  /*0010*/  LDCU UR4, c[0x0][0x398] ;  /* 0x00007300ff0477ac */ /* 0x000e220008000800 */
[----:B------:R-:W1:Y:S01]  /*0020*/  S2R R4, SR_CTAID.Y ;  /* 0x0000000000047919 */ /* 0x000e620000002600 */
[----:B------:R-:W-:Y:S01]  /*0030*/  HFMA2 R26, -RZ, RZ, 0, 0 ;  /* 0x00000000ff1a7431 */ /* 0x000fe200000001ff */
[----:B------:R-:W-:Y:S01]  /*0040*/  MOV R8, RZ ;  /* 0x000000ff00087202 */ /* 0x000fe20000000f00 */
[----:B------:R-:W2:Y:S01]  /*0050*/  LDCU.64 UR8, c[0x0][0x358] ;  /* 0x00006b00ff0877ac */ /* 0x000ea20008000a00 */
[----:B------:R-:W1:Y:S01]  /*0060*/  S2R R23, SR_TID.Y ;  /* 0x0000000000177919 */ /* 0x000e620000002200 */
[----:B------:R-:W-:Y:S01]  /*0070*/  HFMA2 R20, -RZ, RZ, 0, 0 ;  /* 0x00000000ff147431 */ /* 0x000fe200000001ff */
[----:B------:R-:W-:Y:S01]  /*0080*/  MOV R18, RZ ;  /* 0x000000ff00127202 */ /* 0x000fe20000000f00 */
[----:B------:R-:W3:Y:S01]  /*0090*/  S2R R2, SR_CTAID.X ;  /* 0x0000000000027919 */ /* 0x000ee20000002500 */
[----:B------:R-:W3:Y:S01]  /*00a0*/  S2R R21, SR_TID.X ;  /* 0x0000000000157919 */ /* 0x000ee20000002100 */
[----:B0-----:R-:W-:-:S04]  /*00b0*/  MOV R0, UR4 ;  /* 0x0000000400007c02 */ /* 0x001fc80008000f00 */
[----:B------:R-:W-:Y:S02]  /*00c0*/  ISETP.GE.AND P0, PT, R0, 0x10, PT ;  /* 0x000000100000780c */ /* 0x000fe40003f06270 */
[----:B-1----:R-:W-:Y:S02]  /*00d0*/  LEA R15, R4, R23, 0x4 ;  /* 0x00000017040f7211 */ /* 0x002fe400078e20ff */
[----:B---3--:R-:W-:-:S09]  /*00e0*/  LEA R14, R2, R21, 0x6 ;  /* 0x00000015020e7211 */ /* 0x008fd200078e30ff */
[----:B--2---:R-:W-:Y:S05]  /*00f0*/  @!P0 BRA `(.L_x_0) ;  /* 0x0000001800148947 */ /* 0x004fea0003800000 */
[-C--:B------:R-:W-:Y:S01]  /*0100*/  ISETP.GE.AND P0, PT, R21, R0.reuse, PT ;  /* 0x000000001500720c */ /* 0x080fe20003f06270 */
[----:B------:R-:W0:Y:S01]  /*0110*/  LDC.64 R26, c[0x0][0x388] ;  /* 0x0000e200ff1a7b82 */ /* 0x000e220000000a00 */
[CC--:B------:R-:W-:Y:S01]  /*0120*/  ISETP.GE.AND P1, PT, R23.reuse, R0.reuse, PT ;  /* 0x000000001700720c */ /* 0x0c0fe20003f26270 */
[-CC-:B------:R-:W-:Y:S01]  /*0130*/  IMAD R24, R23, R0.reuse, R21.reuse ;  /* 0x0000000017187224 */ /* 0x180fe200078e0215 */
[CC--:B------:R-:W-:Y:S01]  /*0140*/  ISETP.GE.U32.OR P0, PT, R15.reuse, R0.reuse, P0 ;  /* 0x000000000f00720c */ /* 0x0c0fe20000706470 */
[-C--:B------:R-:W-:Y:S01]  /*0150*/  IMAD R22, R15, R0.reuse, R21 ;  /* 0x000000000f167224 */ /* 0x080fe200078e0215 */
[----:B------:R-:W-:Y:S02]  /*0160*/  ISETP.GE.U32.OR P2, PT, R14, R0, P1 ;  /* 0x000000000e00720c */ /* 0x000fe40000f46470 */
[----:B------:R-:W-:Y:S02]  /*0170*/  LEA R24, R2, R24, 0x6 ;  /* 0x0000001802187211 */ /* 0x000fe400078e30ff */
[----:B------:R-:W-:-:S02]  /*0180*/  MOV R16, RZ ;  /* 0x000000ff00107202 */ /* 0x000fc40000000f00 */
[----:B------:R-:W-:-:S05]  /*0190*/  MOV R19, RZ ;  /* 0x000000ff00137202 */ /* 0x000fca0000000f00 */
[----:B------:R-:W1:Y:S01]  /*01a0*/  @!P0 LDC.64 R4, c[0x0][0x380] ;  /* 0x0000e000ff048b82 */ /* 0x000e620000000a00 */
[----:B0-----:R-:W-:-:S05]  /*01b0*/  IMAD.WIDE.U32 R26, R24, 0x4, R26 ;  /* 0x00000004181a7825 */ /* 0x001fca00078e001a */
[----:B------:R-:W2:Y:S01]  /*01c0*/  @!P2 LDG.E R19, desc[UR8][R26.64] ;  /* 0x000000081a13a981 */ /* 0x000ea2000c1e1900 */
[----:B-1----:R-:W-:-:S05]  /*01d0*/  @!P0 IMAD.WIDE.U32 R4, R22, 0x4, R4 ;  /* 0x0000000416048825 */ /* 0x002fca00078e0004 */
[----:B------:R-:W3:Y:S01]  /*01e0*/  @!P0 LDG.E R16, desc[UR8][R4.64] ;  /* 0x0000000804108981 */ /* 0x000ee2000c1e1900 */
[----:B------:R-:W0:Y:S01]  /*01f0*/  S2UR UR6, SR_CgaCtaId ;  /* 0x00000000000679c3 */ /* 0x000e220000008800 */
[----:B------:R-:W-:Y:S02]  /*0200*/  UMOV UR4, 0x400 ;  /* 0x0000040000047882 */ /* 0x000fe40000000000 */
[----:B------:R-:W-:Y:S02]  /*0210*/  UIADD3 UR5, UPT, UPT, UR4, 0x400, URZ ;  /* 0x0000040004057890 */ /* 0x000fe4000fffe0ff */
[----:B0-----:R-:W-:Y:S02]  /*0220*/  ULEA UR4, UR6, UR4, 0x18 ;  /* 0x0000000406047291 */ /* 0x001fe4000f8ec0ff */
[----:B------:R-:W-:-:S04]  /*0230*/  ULEA UR5, UR6, UR5, 0x18 ;  /* 0x0000000506057291 */ /* 0x000fc8000f8ec0ff */
[----:B------:R-:W-:Y:S02]  /*0240*/  LEA R13, R23, UR4, 0x6 ;  /* 0x00000004170d7c11 */ /* 0x000fe4000f8e30ff */
[C---:B------:R-:W-:Y:S02]  /*0250*/  LEA R2, R21.reuse, UR5, 0x2 ;  /* 0x0000000515027c11 */ /* 0x040fe4000f8e10ff */
[----:B------:R-:W-:Y:S02]  /*0260*/  LEA R3, R21, R13, 0x2 ;  /* 0x0000000d15037211 */ /* 0x000fe400078e10ff */
[----:B------:R-:W-:-:S03]  /*0270*/  LEA R12, R23, R2, 0x6 ;  /* 0x00000002170c7211 */ /* 0x000fc600078e30ff */
[----:B---3--:R-:W-:Y:S04]  /*0280*/  STS [R3], R16 ;  /* 0x0000001003007388 */ /* 0x008fe80000000800 */
[----:B--2---:R-:W-:Y:S01]  /*0290*/  STS [R12], R19 ;  /* 0x000000130c007388 */ /* 0x004fe20000000800 */
[----:B------:R-:W-:Y:S06]  /*02a0*/  BAR.SYNC.DEFER_BLOCKING 0x0 ;  /* 0x0000000000007b1d */ /* 0x000fec0000010000 */
[----:B------:R-:W-:Y:S04]  /*02b0*/  LDS R25, [R2] ;  /* 0x0000000002197984 */ /* 0x000fe80000000800 */
[----:B------:R-:W0:Y:S04]  /*02c0*/  LDS.128 R4, [R13] ;  /* 0x000000000d047984 */ /* 0x000e280000000c00 */
[----:B------:R-:W1:Y:S04]  /*02d0*/  LDS R29, [R2+0x40] ;  /* 0x00004000021d7984 */ /* 0x000e680000000800 */
[----:B------:R-:W2:Y:S04]  /*02e0*/  LDS R20, [R2+0x80] ;  /* 0x0000800002147984 */ /* 0x000ea80000000800 */
[----:B------:R-:W3:Y:S04]  /*02f0*/  LDS R18, [R2+0xc0] ;  /* 0x0000c00002127984 */ /* 0x000ee80000000800 */
[----:B------:R-:W-:Y:S04]  /*0300*/  LDS R17, [R2+0x100] ;  /* 0x0001000002117984 */ /* 0x000fe80000000800 */
[----:B------:R-:W4:Y:S04]  /*0310*/  LDS.128 R8, [R13+0x10] ;  /* 0x000010000d087984 */ /* 0x000f280000000c00 */
[----:B------:R-:W5:Y:S04]  /*0320*/  LDS R16, [R2+0x140] ;  /* 0x0001400002107984 */ /* 0x000f680000000800 */
[----:B------:R-:W5:Y:S01]  /*0330*/  LDS R19, [R2+0x180] ;  /* 0x0001800002137984 */ /* 0x000f620000000800 */
[----:B0-----:R-:W-:-:S04]  /*0340*/  FFMA R4, R4, R25, RZ ;  /* 0x0000001904047223 */ /* 0x001fc800000000ff */
[----:B-1----:R-:W-:-:S04]  /*0350*/  FFMA R5, R29, R5, R4 ;  /* 0x000000051d057223 */ /* 0x002fc80000000004 */
[----:B--2---:R-:W-:Y:S02]  /*0360*/  FFMA R5, R20, R6, R5 ;  /* 0x0000000614057223 */ /* 0x004fe40000000005 */
[----:B------:R-:W-:Y:S02]  /*0370*/  LDS R20, [R2+0x340] ;  /* 0x0003400002147984 */ /* 0x000fe40000000800 */
[----:B---3--:R-:W-:Y:S02]  /*0380*/  FFMA R5, R18, R7, R5 ;  /* 0x0000000712057223 */ /* 0x008fe40000000005 */
[----:B------:R-:W0:Y:S02]  /*0390*/  LDS R18, [R2+0x1c0] ;  /* 0x0001c00002127984 */ /* 0x000e240000000800 */
[----:B----4-:R-:W-:Y:S02]  /*03a0*/  FFMA R25, R8, R17, R5 ;  /* 0x0000001108197223 */ /* 0x010fe40000000005 */
[----:B------:R-:W-:Y:S04]  /*03b0*/  LDS R17, [R2+0x200] ;  /* 0x0002000002117984 */ /* 0x000fe80000000800 */
[----:B------:R-:W1:Y:S01]  /*03c0*/  LDS.128 R4, [R13+0x20] ;  /* 0x000020000d047984 */ /* 0x000e620000000c00 */
[----:B-----5:R-:W-:-:S03]  /*03d0*/  FFMA R16, R16, R9, R25 ;  /* 0x0000000910107223 */ /* 0x020fc60000000019 */
[----:B------:R-:W2:Y:S04]  /*03e0*/  LDS R25, [R2+0x240] ;  /* 0x0002400002197984 */ /* 0x000ea80000000800 */
[----:B------:R-:W3:Y:S01]  /*03f0*/  LDS R9, [R2+0x280] ;  /* 0x0002800002097984 */ /* 0x000ee20000000800 */
[----:B------:R-:W-:-:S04]  /*0400*/  FFMA R19, R19, R10, R16 ;  /* 0x0000000a13137223 */ /* 0x000fc80000000010 */
[----:B0-----:R-:W-:Y:S02]  /*0410*/  FFMA R11, R18, R11, R19 ;  /* 0x0000000b120b7223 */ /* 0x001fe40000000013 */
[----:B------:R-:W-:Y:S04]  /*0420*/  LDS R19, [R2+0x380] ;  /* 0x0003800002137984 */ /* 0x000fe80000000800 */
[----:B------:R-:W-:Y:S01]  /*0430*/  LDS R18, [R2+0x3c0] ;  /* 0x0003c00002127984 */ /* 0x000fe20000000800 */
[----:B-1----:R-:W-:-:S04]  /*0440*/  FFMA R4, R4, R17, R11 ;  /* 0x0000001104047223 */ /* 0x002fc8000000000b */
[----:B--2---:R-:W-:Y:S02]  /*0450*/  FFMA R4, R25, R5, R4 ;  /* 0x0000000519047223 */ /* 0x004fe40000000004 */
[----:B------:R-:W0:Y:S02]  /*0460*/  LDS R5, [R2+0x2c0] ;  /* 0x0002c00002057984 */ /* 0x000e240000000800 */
[----:B---3--:R-:W-:Y:S02]  /*0470*/  FFMA R4, R9, R6, R4 ;  /* 0x0000000609047223 */ /* 0x008fe40000000004 */
[----:B------:R-:W-:Y:S04]  /*0480*/  LDS R25, [R2+0x300] ;  /* 0x0003000002197984 */ /* 0x000fe80000000800 */
[----:B------:R-:W1:Y:S01]  /*0490*/  LDS.128 R8, [R13+0x30] ;  /* 0x000030000d087984 */ /* 0x000e620000000c00 */
[----:B------:R-:W-:Y:S01]  /*04a0*/  IADD3 R16, PT, PT, R14, 0x10, RZ ;  /* 0x000000100e107810 */ /* 0x000fe20007ffe0ff */
[----:B------:R-:W-:Y:S03]  /*04b0*/  BAR.SYNC.DEFER_BLOCKING 0x0 ;  /* 0x0000000000007b1d */ /* 0x000fe60000010000 */
[----:B------:R-:W-:-:S02]  /*04c0*/  ISETP.GE.U32.OR P0, PT, R16, R0, P1 ;  /* 0x000000001000720c */ /* 0x000fc40000f06470 */
[----:B------:R-:W-:-:S11]  /*04d0*/  MOV R17, RZ ;  /* 0x000000ff00117202 */ /* 0x000fd60000000f00 */
[----:B------:R-:W2:Y:S01]  /*04e0*/  @!P0 LDG.E R17, desc[UR8][R26.64+0x40] ;  /* 0x000040081a118981 */ /* 0x000ea2000c1e1900 */
[----:B0-----:R-:W-:-:S04]  /*04f0*/  FFMA R5, R5, R7, R4 ;  /* 0x0000000705057223 */ /* 0x001fc80000000004 */
[----:B-1----:R-:W-:-:S04]  /*0500*/  FFMA R25, R8, R25, R5 ;  /* 0x0000001908197223 */ /* 0x002fc80000000005 */
[----:B------:R-:W-:Y:S01]  /*0510*/  FFMA R20, R20, R9, R25 ;  /* 0x0000000914147223 */ /* 0x000fe20000000019 */
[----:B--2---:R-:W-:Y:S01]  /*0520*/  STS [R12], R17 ;  /* 0x000000110c007388 */ /* 0x004fe20000000800 */
[----:B------:R-:W-:Y:S06]  /*0530*/  BAR.SYNC.DEFER_BLOCKING 0x0 ;  /* 0x0000000000007b1d */ /* 0x000fec0000010000 */
[----:B------:R-:W-:Y:S04]  /*0540*/  LDS R29, [R2] ;  /* 0x00000000021d7984 */ /* 0x000fe80000000800 */
[----:B------:R-:W0:Y:S04]  /*0550*/  LDS.128 R4, [R13] ;  /* 0x000000000d047984 */ /* 0x000e280000000c00 */
[----:B------:R-:W-:Y:S04]  /*0560*/  LDS R8, [R2+0x100] ;  /* 0x0001000002087984 */ /* 0x000fe80000000800 */
[----:B------:R-:W-:Y:S04]  /*0570*/  LDS R9, [R2+0x140] ;  /* 0x0001400002097984 */ /* 0x000fe80000000800 */
[----:B------:R-:W-:Y:S04]  /*0580*/  LDS R17, [R2+0x1c0] ;  /* 0x0001c00002117984 */ /* 0x000fe80000000800 */
[----:B------:R-:W-:Y:S01]  /*0590*/  LDS R28, [R2+0x280] ;  /* 0x00028000021c7984 */ /* 0x000fe20000000800 */
[----:B0-----:R-:W-:-:S03]  /*05a0*/  FFMA R4, R4, R29, RZ ;  /* 0x0000001d04047223 */ /* 0x001fc600000000ff */
[----:B------:R-:W0:Y:S02]  /*05b0*/  LDS R29, [R2+0x40] ;  /* 0x00004000021d7984 */ /* 0x000e240000000800 */
[----:B0-----:R-:W-:Y:S02]  /*05c0*/  FFMA R5, R29, R5, R4 ;  /* 0x000000051d057223 */ /* 0x001fe40000000004 */
[----:B------:R-:W0:Y:S04]  /*05d0*/  LDS R4, [R2+0x80] ;  /* 0x0000800002047984 */ /* 0x000e280000000800 */
[----:B------:R-:W1:Y:S01]  /*05e0*/  LDS R29, [R2+0xc0] ;  /* 0x0000c000021d7984 */ /* 0x000e620000000800 */
[----:B0-----:R-:W-:-:S04]  /*05f0*/  FFMA R4, R4, R6, R5 ;  /* 0x0000000604047223 */ /* 0x001fc80000000005 */
[----:B-1----:R-:W-:Y:S02]  /*0600*/  FFMA R29, R29, R7, R4 ;  /* 0x000000071d1d7223 */ /* 0x002fe40000000004 */
[----:B------:R-:W0:Y:S02]  /*0610*/  LDS.128 R4, [R13+0x10] ;  /* 0x000010000d047984 */ /* 0x000e240000000c00 */
[----:B0-----:R-:W-:Y:S02]  /*0620*/  FFMA R4, R4, R8, R29 ;  /* 0x0000000804047223 */ /* 0x001fe4000000001d */
[----:B------:R-:W0:Y:S02]  /*0630*/  LDS R8, [R2+0x180] ;  /* 0x0001800002087984 */ /* 0x000e240000000800 */
[----:B------:R-:W-:Y:S02]  /*0640*/  FFMA R5, R9, R5, R4 ;  /* 0x0000000509057223 */ /* 0x000fe40000000004 */
[----:B------:R-:W-:Y:S02]  /*0650*/  LDS R9, [R2+0x240] ;  /* 0x0002400002097984 */ /* 0x000fe40000000800 */
[----:B0-----:R-:W-:-:S02]  /*0660*/  FFMA R6, R8, R6, R5 ;  /* 0x0000000608067223 */ /* 0x001fc40000000005 */
[----:B------:R-:W-:Y:S02]  /*0670*/  LDS R8, [R2+0x200] ;  /* 0x0002000002087984 */ /* 0x000fe40000000800 */
[----:B------:R-:W-:Y:S02]  /*0680*/  FFMA R17, R17, R7, R6 ;  /* 0x0000000711117223 */ /* 0x000fe40000000006 */
[----:B------:R-:W0:Y:S01]  /*0690*/  LDS.128 R4, [R13+0x20] ;  /* 0x000020000d047984 */ /* 0x000e220000000c00 */
[----:B------:R-:W-:-:S03]  /*06a0*/  FFMA R19, R19, R10, R20 ;  /* 0x0000000a13137223 */ /* 0x000fc60000000014 */
[----:B------:R-:W-:Y:S01]  /*06b0*/  LDS R20, [R2+0x3c0] ;  /* 0x0003c00002147984 */ /* 0x000fe20000000800 */
[----:B0-----:R-:W-:-:S03]  /*06c0*/  FFMA R8, R4, R8, R17 ;  /* 0x0000000804087223 */ /* 0x001fc60000000011 */
[----:B------:R-:W0:Y:S01]  /*06d0*/  LDS R4, [R2+0x2c0] ;  /* 0x0002c00002047984 */ /* 0x000e220000000800 */
[----:B------:R-:W-:-:S04]  /*06e0*/  FFMA R5, R9, R5, R8 ;  /* 0x0000000509057223 */ /* 0x000fc80000000008 */
[----:B------:R-:W-:Y:S01]  /*06f0*/  FFMA R5, R28, R6, R5 ;  /* 0x000000061c057223 */ /* 0x000fe20000000005 */
[----:B------:R-:W-:Y:S02]  /*0700*/  FFMA R18, R18, R11, R19 ;  /* 0x0000000b12127223 */ /* 0x000fe40000000013 */
[----:B------:R-:W-:Y:S04]  /*0710*/  LDS R19, [R2+0x380] ;  /* 0x0003800002137984 */ /* 0x000fe80000000800 */
[----:B------:R-:W-:Y:S01]  /*0720*/  LDS.128 R8, [R13+0x30] ;  /* 0x000030000d087984 */ /* 0x000fe20000000c00 */
[----:B------:R-:W-:-:S04]  /*0730*/  IADD3 R17, PT, PT, R14, 0x20, RZ ;  /* 0x000000200e117810 */ /* 0x000fc80007ffe0ff */
[----:B------:R-:W-:Y:S02]  /*0740*/  ISETP.GE.U32.OR P0, PT, R17, R0, P1 ;  /* 0x000000001100720c */ /* 0x000fe40000f06470 */
[----:B------:R-:W-:Y:S01]  /*0750*/  MOV R25, RZ ;  /* 0x000000ff00197202 */ /* 0x000fe20000000f00 */
[----:B0-----:R-:W-:Y:S02]  /*0760*/  FFMA R5, R4, R7, R5 ;  /* 0x0000000704057223 */ /* 0x001fe40000000005 */
[----:B------:R-:W0:Y:S04]  /*0770*/  LDS R4, [R2+0x300] ;  /* 0x0003000002047984 */ /* 0x000e280000000800 */
[----:B------:R-:W1:Y:S01]  /*0780*/  LDS R7, [R2+0x340] ;  /* 0x0003400002077984 */ /* 0x000e620000000800 */
[----:B------:R-:W-:Y:S06]  /*0790*/  BAR.SYNC.DEFER_BLOCKING 0x0 ;  /* 0x0000000000007b1d */ /* 0x000fec0000010000 */
        /* <DEDUP_REMOVED lines=8> */
[----:B------:R-:W1:Y:S04]  /*0820*/  LDS R9, [R2+0x40] ;  /* 0x0000400002097984 */ /* 0x000e680000000800 */
[----:B------:R-:W-:Y:S04]  /*0830*/  LDS R8, [R2+0x100] ;  /* 0x0001000002087984 */ /* 0x000fe80000000800 */
[----:B------:R-:W-:Y:S04]  /*0840*/  LDS R19, [R2+0x140] ;  /* 0x0001400002137984 */ /* 0x000fe80000000800 */
[----:B------:R-:W-:Y:S01]  /*0850*/  LDS R25, [R2+0x380] ;  /* 0x0003800002197984 */ /* 0x000fe20000000800 */
[----:B0-----:R-:W-:-:S04]  /*0860*/  FFMA R4, R4, R29, RZ ;  /* 0x0000001d04047223 */ /* 0x001fc800000000ff */
[----:B-1----:R-:W-:Y:S02]  /*0870*/  FFMA R5, R9, R5, R4 ;  /* 0x0000000509057223 */ /* 0x002fe40000000004 */
[----:B------:R-:W0:Y:S04]  /*0880*/  LDS R4, [R2+0x80] ;  /* 0x0000800002047984 */ /* 0x000e280000000800 */
[----:B------:R-:W1:Y:S01]  /*0890*/  LDS R9, [R2+0xc0] ;  /* 0x0000c00002097984 */ /* 0x000e620000000800 */
[----:B0-----:R-:W-:-:S04]  /*08a0*/  FFMA R4, R4, R6, R5 ;  /* 0x0000000604047223 */ /* 0x001fc80000000005 */
[----:B-1----:R-:W-:Y:S02]  /*08b0*/  FFMA R9, R9, R7, R4 ;  /* 0x0000000709097223 */ /* 0x002fe40000000004 */
[----:B------:R-:W0:Y:S02]  /*08c0*/  LDS.128 R4, [R13+0x10] ;  /* 0x000010000d047984 */ /* 0x000e240000000c00 */
[----:B0-----:R-:W-:Y:S02]  /*08d0*/  FFMA R4, R4, R8, R9 ;  /* 0x0000000804047223 */ /* 0x001fe40000000009 */
[----:B------:R-:W0:Y:S04]  /*08e0*/  LDS R8, [R2+0x180] ;  /* 0x0001800002087984 */ /* 0x000e280000000800 */
[----:B------:R-:W1:Y:S01]  /*08f0*/  LDS R9, [R2+0x1c0] ;  /* 0x0001c00002097984 */ /* 0x000e620000000800 */
[----:B------:R-:W-:-:S03]  /*0900*/  FFMA R5, R19, R5, R4 ;  /* 0x0000000513057223 */ /* 0x000fc60000000004 */
[----:B------:R-:W-:Y:S01]  /*0910*/  LDS R19, [R2+0x240] ;  /* 0x0002400002137984 */ /* 0x000fe20000000800 */
[----:B0-----:R-:W-:-:S03]  /*0920*/  FFMA R6, R8, R6, R5 ;  /* 0x0000000608067223 */ /* 0x001fc60000000005 */
[----:B------:R-:W-:Y:S01]  /*0930*/  LDS R8, [R2+0x200] ;  /* 0x0002000002087984 */ /* 0x000fe20000000800 */
[----:B-1----:R-:W-:-:S03]  /*0940*/  FFMA R9, R9, R7, R6 ;  /* 0x0000000709097223 */ /* 0x002fc60000000006 */
[----:B------:R-:W0:Y:S02]  /*0950*/  LDS.128 R4, [R13+0x20] ;  /* 0x000020000d047984 */ /* 0x000e240000000c00 */
[----:B0-----:R-:W-:Y:S02]  /*0960*/  FFMA R4, R4, R8, R9 ;  /* 0x0000000804047223 */ /* 0x001fe40000000009 */
[----:B------:R-:W0:Y:S04]  /*0970*/  LDS R8, [R2+0x280] ;  /* 0x0002800002087984 */ /* 0x000e280000000800 */
[----:B------:R-:W1:Y:S01]  /*0980*/  LDS R9, [R2+0x2c0] ;  /* 0x0002c00002097984 */ /* 0x000e620000000800 */
[----:B------:R-:W-:-:S04]  /*0990*/  FFMA R5, R19, R5, R4 ;  /* 0x0000000513057223 */ /* 0x000fc80000000004 */
[----:B0-----:R-:W-:Y:S02]  /*09a0*/  FFMA R6, R8, R6, R5 ;  /* 0x0000000608067223 */ /* 0x001fe40000000005 */
[----:B------:R-:W-:Y:S02]  /*09b0*/  LDS R8, [R2+0x300] ;  /* 0x0003000002087984 */ /* 0x000fe40000000800 */
[----:B-1----:R-:W-:Y:S02]  /*09c0*/  FFMA R9, R9, R7, R6 ;  /* 0x0000000709097223 */ /* 0x002fe40000000006 */
[----:B------:R-:W0:Y:S01]  /*09d0*/  LDS.128 R4, [R13+0x30] ;  /* 0x000030000d047984 */ /* 0x000e220000000c00 */
[----:B------:R-:W-:-:S04]  /*09e0*/  IADD3 R19, PT, PT, R14, 0x30, RZ ;  /* 0x000000300e137810 */ /* 0x000fc80007ffe0ff */
[----:B------:R-:W-:Y:S02]  /*09f0*/  ISETP.GE.U32.OR P1, PT, R19, R0, P1 ;  /* 0x000000001300720c */ /* 0x000fe40000f26470 */
[----:B------:R-:W-:Y:S01]  /*0a00*/  MOV R29, RZ ;  /* 0x000000ff001d7202 */ /* 0x000fe20000000f00 */
[----:B0-----:R-:W-:Y:S02]  /*0a10*/  FFMA R8, R4, R8, R9 ;  /* 0x0000000804087223 */ /* 0x001fe40000000009 */
[----:B------:R-:W0:Y:S04]  /*0a20*/  LDS R9, [R2+0x340] ;  /* 0x0003400002097984 */ /* 0x000e280000000800 */
[----:B------:R-:W-:Y:S01]  /*0a30*/  LDS R4, [R2+0x3c0] ;  /* 0x0003c00002047984 */ /* 0x000fe20000000800 */
[----:B------:R-:W-:Y:S06]  /*0a40*/  BAR.SYNC.DEFER_BLOCKING 0x0 ;  /* 0x0000000000007b1d */ /* 0x000fec0000010000 */
[----:B------:R-:W2:Y:S01]  /*0a50*/  @!P1 LDG.E R29, desc[UR8][R26.64+0xc0] ;  /* 0x0000c0081a1d9981 */ /* 0x000ea2000c1e1900 */
[----:B------:R-:W-:Y:S01]  /*0a60*/  FFMA R20, R20, R11, R10 ;  /* 0x0000000b14147223 */ /* 0x000fe2000000000a */
[----:B0-----:R-:W-:-:S04]  /*0a70*/  FFMA R28, R9, R5, R8 ;  /* 0x00000005091c7223 */ /* 0x001fc80000000008 */
[----:B------:R-:W-:Y:S01]  /*0a80*/  FFMA R6, R25, R6, R28 ;  /* 0x0000000619067223 */ /* 0x000fe2000000001c */
[----:B--2---:R-:W-:Y:S01]  /*0a90*/  STS [R12], R29 ;  /* 0x0000001d0c007388 */ /* 0x004fe20000000800 */
[----:B------:R-:W-:Y:S06]  /*0aa0*/  BAR.SYNC.DEFER_BLOCKING 0x0 ;  /* 0x0000000000007b1d */ /* 0x000fec0000010000 */
[----:B------:R-:W-:Y:S04]  /*0ab0*/  LDS R5, [R2] ;  /* 0x0000000002057984 */ /* 0x000fe80000000800 */
[----:B------:R-:W0:Y:S04]  /*0ac0*/  LDS.128 R8, [R13] ;  /* 0x000000000d087984 */ /* 0x000e280000000c00 */
        /* <DEDUP_REMOVED lines=15> */
[----:B------:R-:W-:-:S02]  /*0bc0*/  FFMA R10, R26, R10, R9 ;  /* 0x0000000a1a0a7223 */ /* 0x000fc40000000009 */
[----:B------:R-:W-:Y:S04]  /*0bd0*/  LDS R27, [R2+0x240] ;  /* 0x00024000021b7984 */ /* 0x000fe80000000800 */
[----:B------:R-:W-:Y:S01]  /*0be0*/  LDS R26, [R2+0x280] ;  /* 0x00028000021a7984 */ /* 0x000fe20000000800 */
[----:B0-----:R-:W-:-:S03]  /*0bf0*/  FFMA R5, R5, R11, R10 ;  /* 0x0000000b05057223 */ /* 0x001fc6000000000a */
        /* <DEDUP_REMOVED lines=12> */
[----:B------:R-:W-:Y:S01]  /*0cc0*/  FFMA R8, R27, R9, R8 ;  /* 0x000000091b087223 */ /* 0x000fe20000000008 */
[----:B------:R-:W-:-:S04]  /*0cd0*/  SHF.R.S32.HI R9, RZ, 0x1f, R0 ;  /* 0x0000001fff097819 */ /* 0x000fc80000011400 */
[----:B------:R-:W-:-:S04]  /*0ce0*/  LEA.HI R9, R9, R0, RZ, 0x4 ;  /* 0x0000000009097211 */ /* 0x000fc800078f20ff */
[----:B------:R-:W-:-:S04]  /*0cf0*/  SHF.R.S32.HI R9, RZ, 0x4, R9 ;  /* 0x00000004ff097819 */ /* 0x000fc80000011409 */
[----:B------:R-:W-:Y:S01]  /*0d00*/  IADD3 R25, PT, PT, -R9, 0x1, RZ ;  /* 0x0000000109197810 */ /* 0x000fe20007ffe1ff */
[----:B------:R-:W-:Y:S03]  /*0d10*/  BAR.SYNC.DEFER_BLOCKING 0x0 ;  /* 0x0000000000007b1d */ /* 0x000fe60000010000 */
[----:B------:R-:W-:Y:S02]  /*0d20*/  ISETP.NE.AND P0, PT, R25, RZ, PT ;  /* 0x000000ff1900720c */ /* 0x000fe40003f05270 */
[----:B------:R-:W-:Y:S01]  /*0d30*/  LEA R24, R0, R24, 0x4 ;  /* 0x0000001800187211 */ /* 0x000fe200078e20ff */
[----:B0-----:R-:W-:Y:S01]  /*0d40*/  FFMA R5, R5, R10, R8 ;  /* 0x0000000a05057223 */ /* 0x001fe20000000008 */
[----:B------:R-:W-:-:S03]  /*0d50*/  FFMA R8, R4, R7, R6 ;  /* 0x0000000704087223 */ /* 0x000fc60000000006 */
[----:B------:R-:W-:-:S06]  /*0d60*/  FFMA R26, R26, R11, R5 ;  /* 0x0000000b1a1a7223 */ /* 0x000fcc0000000005 */
[----:B------:R-:W-:Y:S05]  /*0d70*/  @!P0 BRA `(.L_x_0) ;  /* 0x0000000800f48947 */ /* 0x000fea0003800000 */
[----:B------:R-:W-:Y:S02]  /*0d80*/  IADD3 R23, PT, PT, R23, 0x10, RZ ;  /* 0x0000001017177810 */ /* 0x000fe40007ffe0ff */
[----:B------:R-:W-:Y:S02]  /*0d90*/  IADD3 R22, PT, PT, R22, 0x10, RZ ;  /* 0x0000001016167810 */ /* 0x000fe40007ffe0ff */
[----:B------:R-:W-:-:S07]  /*0da0*/  IADD3 R21, PT, PT, R21, 0x10, RZ ;  /* 0x0000001015157810 */ /* 0x000fce0007ffe0ff */
.L_x_1:
[----:B------:R-:W0:Y:S01]  /*0db0*/  LDC R0, c[0x0][0x398] ;  /* 0x0000e600ff007b82 */ /* 0x000e220000000800 */
[----:B------:R-:W-:Y:S01]  /*0dc0*/  HFMA2 R27, -RZ, RZ, 0, 0 ;  /* 0x00000000ff1b7431 */ /* 0x000fe200000001ff */
[----:B------:R-:W-:-:S06]  /*0dd0*/  MOV R7, RZ ;  /* 0x000000ff00077202 */ /* 0x000fcc0000000f00 */
[----:B------:R-:W1:Y:S01]  /*0de0*/  LDC.64 R10, c[0x0][0x388] ;  /* 0x0000e200ff0a7b82 */ /* 0x000e620000000a00 */
[-C--:B0-----:R-:W-:Y:S02]  /*0df0*/  ISETP.GE.AND P0, PT, R21, R0.reuse, PT ;  /* 0x000000001500720c */ /* 0x081fe40003f06270 */
[-C--:B------:R-:W-:Y:S02]  /*0e00*/  ISETP.GE.AND P1, PT, R23, R0.reuse, PT ;  /* 0x000000001700720c */ /* 0x080fe40003f26270 */
[-C--:B------:R-:W-:Y:S02]  /*0e10*/  ISETP.GE.U32.OR P0, PT, R15, R0.reuse, P0 ;  /* 0x000000000f00720c */ /* 0x080fe40000706470 */
[----:B------:R-:W-:Y:S01]  /*0e20*/  ISETP.GE.U32.OR P2, PT, R14, R0, P1 ;  /* 0x000000000e00720c */ /* 0x000fe20000f46470 */
[----:B-1----:R-:W-:-:S10]  /*0e30*/  IMAD.WIDE.U32 R10, R24, 0x4, R10 ;  /* 0x00000004180a7825 */ /* 0x002fd400078e000a */
[----:B------:R-:W0:Y:S02]  /*0e40*/  @!P0 LDC.64 R4, c[0x0][0x380] ;  /* 0x0000e000ff048b82 */ /* 0x000e240000000a00 */
[----:B------:R-:W2:Y:S01]  /*0e50*/  @!P2 LDG.E R7, desc[UR8][R10.64] ;  /* 0x000000080a07a981 */ /* 0x000ea2000c1e1900 */
[----:B0-----:R-:W-:-:S05]  /*0e60*/  @!P0 IMAD.WIDE.U32 R28, R22, 0x4, R4 ;  /* 0x00000004161c8825 */ /* 0x001fca00078e0004 */
[----:B------:R-:W3:Y:S04]  /*0e70*/  @!P0 LDG.E R27, desc[UR8][R28.64] ;  /* 0x000000081c1b8981 */ /* 0x000ee8000c1e1900 */
[----:B---3--:R-:W-:Y:S04]  /*0e80*/  STS [R3], R27 ;  /* 0x0000001b03007388 */ /* 0x008fe80000000800 */
[----:B--2---:R-:W-:Y:S01]  /*0e90*/  STS [R12], R7 ;  /* 0x000000070c007388 */ /* 0x004fe20000000800 */
[----:B------:R-:W-:Y:S06]  /*0ea0*/  BAR.SYNC.DEFER_BLOCKING 0x0 ;  /* 0x0000000000007b1d */ /* 0x000fec0000010000 */
[----:B------:R-:W-:Y:S04]  /*0eb0*/  LDS R9, [R2] ;  /* 0x0000000002097984 */ /* 0x000fe80000000800 */
[----:B------:R-:W0:Y:S04]  /*0ec0*/  LDS.128 R4, [R13] ;  /* 0x000000000d047984 */ /* 0x000e280000000c00 */
[----:B------:R-:W-:Y:S01]  /*0ed0*/  LDS R27, [R2+0x3c0] ;  /* 0x0003c000021b7984 */ /* 0x000fe20000000800 */
[----:B0-----:R-:W-:-:S03]  /*0ee0*/  FFMA R4, R4, R9, R18 ;  /* 0x0000000904047223 */ /* 0x001fc60000000012 */
[----:B------:R-:W0:Y:S04]  /*0ef0*/  LDS R9, [R2+0x40] ;  /* 0x0000400002097984 */ /* 0x000e280000000800 */
[----:B------:R-:W-:Y:S01]  /*0f00*/  LDS R18, [R2+0x100] ;  /* 0x0001000002127984 */ /* 0x000fe20000000800 */
[----:B0-----:R-:W-:-:S03]  /*0f10*/  FFMA R5, R9, R5, R4 ;  /* 0x0000000509057223 */ /* 0x001fc60000000004 */
[----:B------:R-:W0:Y:S04]  /*0f20*/  LDS R4, [R2+0x80] ;  /* 0x0000800002047984 */ /* 0x000e280000000800 */
[----:B------:R-:W1:Y:S01]  /*0f30*/  LDS R9, [R2+0xc0] ;  /* 0x0000c00002097984 */ /* 0x000e620000000800 */
[----:B0-----:R-:W-:-:S04]  /*0f40*/  FFMA R4, R4, R6, R5 ;  /* 0x0000000604047223 */ /* 0x001fc80000000005 */
[----:B-1----:R-:W-:Y:S02]  /*0f50*/  FFMA R9, R9, R7, R4 ;  /* 0x0000000709097223 */ /* 0x002fe40000000004 */
[----:B------:R-:W0:Y:S02]  /*0f60*/  LDS.128 R4, [R13+0x10] ;  /* 0x000010000d047984 */ /* 0x000e240000000c00 */
[----:B0-----:R-:W-:Y:S02]  /*0f70*/  FFMA R4, R4, R18, R9 ;  /* 0x0000001204047223 */ /* 0x001fe40000000009 */
        /* <DEDUP_REMOVED lines=18> */
[----:B------:R-:W0:Y:S01]  /*10a0*/  LDS R9, [R2+0x340] ;  /* 0x0003400002097984 */ /* 0x000e220000000800 */
[----:B------:R-:W-:Y:S01]  /*10b0*/  ISETP.GE.U32.OR P0, PT, R16, R0, P1 ;  /* 0x000000001000720c */ /* 0x000fe20000f06470 */
[----:B------:R-:W-:Y:S02]  /*10c0*/  HFMA2 R29, -RZ, RZ, 0, 0 ;  /* 0x00000000ff1d7431 */ /* 0x000fe400000001ff */
[----:B0-----:R-:W-:-:S02]  /*10d0*/  FFMA R5, R9, R5, R4 ;  /* 0x0000000509057223 */ /* 0x001fc40000000004 */
[----:B------:R-:W0:Y:S01]  /*10e0*/  LDS R4, [R2+0x380] ;  /* 0x0003800002047984 */ /* 0x000e220000000800 */
[----:B------:R-:W-:Y:S07]  /*10f0*/  BAR.SYNC.DEFER_BLOCKING 0x0 ;  /* 0x0000000000007b1d */ /* 0x000fee0000010000 */
[----:B------:R-:W2:Y:S01]  /*1100*/  @!P0 LDG.E R29, desc[UR8][R10.64+0x40] ;  /* 0x000040080a1d8981 */ /* 0x000ea2000c1e1900 */
[----:B0-----:R-:W-:-:S04]  /*1110*/  FFMA R4, R4, R6, R5 ;  /* 0x0000000604047223 */ /* 0x001fc80000000005 */
[----:B------:R-:W-:Y:S01]  /*1120*/  FFMA R18, R27, R7, R4 ;  /* 0x000000071b127223 */ /* 0x000fe20000000004 */
        /* <DEDUP_REMOVED lines=34> */
[----:B------:R-:W-:Y:S02]  /*1350*/  ISETP.GE.U32.OR P0, PT, R17, R0, P1 ;  /* 0x000000001100720c */ /* 0x000fe40000f06470 */
[----:B------:R-:W-:Y:S01]  /*1360*/  MOV R29, RZ ;  /* 0x000000ff001d7202 */ /* 0x000fe20000000f00 */
        /* <DEDUP_REMOVED lines=9> */
[----:B------:R-:W0:Y:S02]  /*1400*/  LDS.128 R4, [R13] ;  /* 0x000000000d047984 */ /* 0x000e240000000c00 */
[----:B0-----:R-:W-:-:S02]  /*1410*/  FFMA R4, R4, R9, R8 ;  /* 0x0000000904047223 */ /* 0x001fc40000000008 */
        /* <DEDUP_REMOVED lines=29> */
[----:B------:R-:W-:Y:S01]  /*15f0*/  ISETP.GE.U32.OR P0, PT, R19, R0, P1 ;  /* 0x000000001300720c */ /* 0x000fe20000f06470 */
[----:B------:R-:W-:-:S02]  /*1600*/  HFMA2 R27, -RZ, RZ, 0, 0 ;  /* 0x00000000ff1b7431 */ /* 0x000fc400000001ff */
[----:B0-----:R-:W-:Y:S02]  /*1610*/  FFMA R5, R9, R5, R4 ;  /* 0x0000000509057223 */ /* 0x001fe40000000004 */
[----:B------:R-:W-:Y:S01]  /*1620*/  LDS R4, [R2+0x3c0] ;  /* 0x0003c00002047984 */ /* 0x000fe20000000800 */
[----:B------:R-:W-:Y:S07]  /*1630*/  BAR.SYNC.DEFER_BLOCKING 0x0 ;  /* 0x0000000000007b1d */ /* 0x000fee0000010000 */
[----:B------:R-:W2:Y:S01]  /*1640*/  @!P0 LDG.E R27, desc[UR8][R10.64+0xc0] ;  /* 0x0000c0080a1b8981 */ /* 0x000ea2000c1e1900 */
[----:B-1----:R-:W-:-:S03]  /*1650*/  FFMA R6, R8, R6, R5 ;  /* 0x0000000608067223 */ /* 0x002fc60000000005 */
        /* <DEDUP_REMOVED lines=33> */
[----:B------:R-:W-:-:S04]  /*1870*/  IADD3 R25, PT, PT, R25, 0x1, RZ ;  /* 0x0000000119197810 */ /* 0x000fc80007ffe0ff */
[----:B------:R-:W-:Y:S01]  /*1880*/  ISETP.NE.AND P0, PT, R25, RZ, PT ;  /* 0x000000ff1900720c */ /* 0x000fe20003f05270 */
[----:B0-----:R-:W-:Y:S02]  /*1890*/  FFMA R5, R5, R9, R8 ;  /* 0x0000000905057223 */ /* 0x001fe40000000008 */
[----:B------:R-:W0:Y:S04]  /*18a0*/  LDS R8, [R2+0x380] ;  /* 0x0003800002087984 */ /* 0x000e280000000800 */
[----:B------:R-:W1:Y:S01]  /*18b0*/  LDS R9, [R2+0x3c0] ;  /* 0x0003c00002097984 */ /* 0x000e620000000800 */
[----:B------:R-:W-:Y:S02]  /*18c0*/  IADD3 R23, PT, PT, R23, 0x10, RZ ;  /* 0x0000001017177810 */ /* 0x000fe40007ffe0ff */
[----:B------:R-:W-:-:S02]  /*18d0*/  IADD3 R21, PT, PT, R21, 0x10, RZ ;  /* 0x0000001015157810 */ /* 0x000fc40007ffe0ff */
[----:B------:R-:W-:Y:S02]  /*18e0*/  LEA R24, R0, R24, 0x4 ;  /* 0x0000001800187211 */ /* 0x000fe400078e20ff */
[----:B------:R-:W-:Y:S01]  /*18f0*/  IADD3 R22, PT, PT, R22, 0x10, RZ ;  /* 0x0000001016167810 */ /* 0x000fe20007ffe0ff */
[----:B0-----:R-:W-:Y:S01]  /*1900*/  FFMA R10, R8, R10, R5 ;  /* 0x0000000a080a7223 */ /* 0x001fe20000000005 */
[----:B------:R-:W-:-:S03]  /*1910*/  FFMA R8, R4, R7, R6 ;  /* 0x0000000704087223 */ /* 0x000fc60000000006 */
[----:B-1----:R-:W-:Y:S01]  /*1920*/  FFMA R26, R9, R11, R10 ;  /* 0x0000000b091a7223 */ /* 0x002fe2000000000a */
[----:B------:R-:W-:Y:S06]  /*1930*/  BAR.SYNC.DEFER_BLOCKING 0x0 ;  /* 0x0000000000007b1d */ /* 0x000fec0000010000 */
[----:B------:R-:W-:Y:S05]  /*1940*/  @P0 BRA `(.L_x_1) ;  /* 0xfffffff400180947 */ /* 0x000fea000383ffff */
.L_x_0:
[C---:B------:R-:W-:Y:S01]  /*1950*/  VIMNMX R3, PT, PT, R15.reuse, R14, !PT ;  /* 0x0000000e0f037248 */ /* 0x040fe20007fe0100 */
[----:B------:R-:W0:Y:S01]  /*1960*/  LDCU.64 UR4, c[0x0][0x390] ;  /* 0x00007200ff0477ac */ /* 0x000e220008000a00 */
[-C--:B------:R-:W-:Y:S01]  /*1970*/  IMAD R5, R15, R0.reuse, RZ ;  /* 0x000000000f057224 */ /* 0x080fe200078e02ff */
[C-C-:B------:R-:W-:Y:S02]  /*1980*/  VIADDMNMX R7, R14.reuse, 0x10, R15.reuse, !PT ;  /* 0x000000100e077846 */ /* 0x140fe4000780010f */
[----:B------:R-:W-:Y:S02]  /*1990*/  ISETP.GE.AND P2, PT, R3, R0, PT ;  /* 0x000000000300720c */ /* 0x000fe40003f46270 */
[C-C-:B------:R-:W-:Y:S02]  /*19a0*/  VIADDMNMX R9, R14.reuse, 0x20, R15.reuse, !PT ;  /* 0x000000200e097846 */ /* 0x140fe4000780010f */
[C---:B------:R-:W-:Y:S02]  /*19b0*/  IADD3 R6, P3, PT, R14.reuse, R5, RZ ;  /* 0x000000050e067210 */ /* 0x040fe40007f7e0ff */
[----:B------:R-:W-:-:S02]  /*19c0*/  VIADDMNMX R15, R14, 0x30, R15, !PT ;  /* 0x000000300e0f7846 */ /* 0x000fc4000780010f */
[-C--:B------:R-:W-:Y:S02]  /*19d0*/  ISETP.GE.AND P1, PT, R7, R0.reuse, PT ;  /* 0x000000000700720c */ /* 0x080fe40003f26270 */
[-C--:B------:R-:W-:Y:S02]  /*19e0*/  ISETP.GE.AND P0, PT, R9, R0.reuse, PT ;  /* 0x000000000900720c */ /* 0x080fe40003f06270 */
[----:B------:R-:W-:Y:S01]  /*19f0*/  IADD3.X R7, PT, PT, RZ, RZ, RZ, P3, !PT ;  /* 0x000000ffff077210 */ /* 0x000fe20001ffe4ff */
[----:B------:R-:W1:Y:S01]  /*1a00*/  @!P2 LDC.64 R2, c[0x0][0x390] ;  /* 0x0000e400ff02ab82 */ /* 0x000e620000000a00 */
[----:B------:R-:W-:Y:S02]  /*1a10*/  ISETP.GE.AND P3, PT, R15, R0, PT ;  /* 0x000000000f00720c */ /* 0x000fe40003f66270 */
[----:B------:R-:W-:Y:S02]  /*1a20*/  @!P2 IADD3 R5, PT, PT, R14, R5, RZ ;  /* 0x000000050e05a210 */ /* 0x000fe40007ffe0ff */
[----:B0-----:R-:W-:-:S03]  /*1a30*/  LEA R4, P4, R6, UR4, 0x2 ;  /* 0x0000000406047c11 */ /* 0x001fc6000f8810ff */
[----:B-1----:R-:W-:Y:S01]  /*1a40*/  @!P2 IMAD.WIDE.U32 R2, R5, 0x4, R2 ;  /* 0x000000040502a825 */ /* 0x002fe200078e0002 */
[----:B------:R-:W-:-:S04]  /*1a50*/  LEA.HI.X R5, R6, UR5, R7, 0x2, P4 ;  /* 0x0000000506057c11 */ /* 0x000fc8000a0f1407 */
[----:B------:R0:W-:Y:S04]  /*1a60*/  @!P2 STG.E desc[UR8][R2.64], R18 ;  /* 0x000000120200a986 */ /* 0x0001e8000c101908 */
[----:B------:R0:W-:Y:S04]  /*1a70*/  @!P1 STG.E desc[UR8][R4.64+0x40], R20 ;  /* 0x0000401404009986 */ /* 0x0001e8000c101908 */
[----:B------:R0:W-:Y:S01]  /*1a80*/  @!P0 STG.E desc[UR8][R4.64+0x80], R8 ;  /* 0x0000800804008986 */ /* 0x0001e2000c101908 */
[----:B------:R-:W-:Y:S05]  /*1a90*/  @P3 EXIT ;  /* 0x000000000000394d */ /* 0x000fea0003800000 */
[----:B------:R-:W-:Y:S01]  /*1aa0*/  STG.E desc[UR8][R4.64+0xc0], R26 ;  /* 0x0000c01a04007986 */ /* 0x000fe2000c101908 */
[----:B------:R-:W-:Y:S05]  /*1ab0*/  EXIT ;  /* 0x000000000000794d */ /* 0x000fea0003800000 */
.L_x_2:
[----:B------:R-:W-:-:S00]  /*1ac0*/  BRA `(.L_x_2) ;  /* 0xfffffffc00fc7947 */ /* 0x000fc0000383ffff */
[----:B------:R-:W-:-:S00]  /*1ad0*/  NOP ;  /* 0x0000000000007918 */ /* 0x000fc00000000000 */
        /* <DEDUP_REMOVED lines=10> */
.L_x_3:


//--------------------- .nv.shared._Z15matrixMulKernelPfS_S_i --------------------------
	.section	.nv.shared._Z15matrixMulKernelPfS_S_i,"aw",@nobits
	.sectionflags	@""
	.align	4
.nv.shared._Z15matrixMulKernelPfS_S_i:
	.zero		3072


//--------------------- .nv.shared.reserved.0     --------------------------
	.section	.nv.shared.reserved.0,"aw",@nobits
	.weak		__nv_reservedSMEM_offset_0_alias
	.size		__nv_reservedSMEM_offset_0_alias, 0, 64
	.other		__nv_reservedSMEM_offset_0_alias,@"STO_CUDA_RESERVED_SHARED STV_DEFAULT"
__nv_reservedSMEM_offset_0_alias:
	.zero		0
	.zero		64


//--------------------- .nv.constant0._Z15matrixMulKernelPfS_S_i --------------------------
	.section	.nv.constant0._Z15matrixMulKernelPfS_S_i,"a",@progbits
	.sectionflags	@""
	.align	4
.nv.constant0._Z15matrixMulKernelPfS_S_i:
	.zero		924


//--------------------- SYMBOLS --------------------------

	.type		.nv.reservedSmem.offset0,@object
	.size		.nv.reservedSmem.offset0,0x4
	.type		.nv.reservedSmem.cap,@object
	.size		.nv.reservedSmem.cap,0x4
